//
// Generated by NVIDIA NVVM Compiler
//
// Compiler Build ID: CL-36424714
// Cuda compilation tools, release 13.0, V13.0.88
// Based on NVVM 20.0.0
//

.version 9.0
.target sm_100
.address_size 64

	// .globl	_Z7findMaxP1SS0_

.visible .entry _Z7findMaxP1SS0_(
	.param .u64 .ptr .align 1 _Z7findMaxP1SS0__param_0,
	.param .u64 .ptr .align 1 _Z7findMaxP1SS0__param_1
)
{
	.reg .pred 	%p<6>;
	.reg .b32 	%r<5>;
	.reg .b64 	%rd<9>;
	.reg .b64 	%fd<12>;

	ld.param.u64 	%rd4, [_Z7findMaxP1SS0__param_0];
	ld.param.u64 	%rd5, [_Z7findMaxP1SS0__param_1];
	cvta.to.global.u64 	%rd6, %rd5;
	ld.global.f64 	%fd11, [%rd6];
	add.s64 	%rd8, %rd6, 16;
	mov.b32 	%r4, 0;
$L__BB0_1:
	ld.global.f64 	%fd4, [%rd8+-16];
	setp.gt.f64 	%p1, %fd4, %fd11;
	selp.f64 	%fd5, %fd4, %fd11, %p1;
	ld.global.f64 	%fd6, [%rd8+-8];
	setp.gt.f64 	%p2, %fd6, %fd5;
	selp.f64 	%fd7, %fd6, %fd5, %p2;
	ld.global.f64 	%fd8, [%rd8];
	setp.gt.f64 	%p3, %fd8, %fd7;
	selp.f64 	%fd9, %fd8, %fd7, %p3;
	ld.global.f64 	%fd10, [%rd8+8];
	setp.gt.f64 	%p4, %fd10, %fd9;
	selp.f64 	%fd11, %fd10, %fd9, %p4;
	add.s32 	%r4, %r4, 4;
	add.s64 	%rd8, %rd8, 32;
	setp.ne.s32 	%p5, %r4, 100;
	@%p5 bra 	$L__BB0_1;
	cvta.to.global.u64 	%rd7, %rd4;
	st.global.f64 	[%rd7+800], %fd11;
	ret;

}


// ===== COMPILED SASS (sm_100) =====

	.target	sm_100

	.elftype	@"ET_EXEC"


//--------------------- .note.nv.tkinfo           --------------------------
	.section	.note.nv.tkinfo,"",@"SHT_NOTE"
	.sectionflags	@"SHF_NOTE_NV_TKINFO"
	.tkinfo
        /*0018*/ 	.word	0x00000002
        /*0030*/ 	.string	""
        /*0030*/ 	.string	"ptxas"
        /*0030*/ 	.string	"Cuda compilation tools, release 13.0, V13.0.88"
        /*0030*/ 	.string	"Build cuda_13.0.r13.0/compiler.36424714_0"
        /*0030*/ 	.string	"-arch sm_100 -m 64 "



//--------------------- .note.nv.cuinfo           --------------------------
	.section	.note.nv.cuinfo,"",@"SHT_NOTE"
	.sectionflags	@"SHF_NOTE_NV_CUINFO"
        /*0018*/ 	.short	0x0002
        /*001a*/ 	.short	0x0064
        /*001c*/ 	.short	0x0082
	.zero		2


//--------------------- .nv.info                  --------------------------
	.section	.nv.info,"",@"SHT_CUDA_INFO"
	.align	4


	//----- nvinfo : EIATTR_REGCOUNT
	.align		4
        /*0000*/ 	.byte	0x04, 0x2f
        /*0002*/ 	.short	(.L_1 - .L_0)
	.align		4
.L_0:
        /*0004*/ 	.word	index@(_Z7findMaxP1SS0_)
        /*0008*/ 	.word	0x00000020


	//----- nvinfo : EIATTR_FRAME_SIZE
	.align		4
.L_1:
        /*000c*/ 	.byte	0x04, 0x11
        /*000e*/ 	.short	(.L_3 - .L_2)
	.align		4
.L_2:
        /*0010*/ 	.word	index@(_Z7findMaxP1SS0_)
        /*0014*/ 	.word	0x00000000


	//----- nvinfo : EIATTR_MIN_STACK_SIZE
	.align		4
.L_3:
        /*0018*/ 	.byte	0x04, 0x12
        /*001a*/ 	.short	(.L_5 - .L_4)
	.align		4
.L_4:
        /*001c*/ 	.word	index@(_Z7findMaxP1SS0_)
        /*0020*/ 	.word	0x00000000
.L_5:


//--------------------- .nv.compat                --------------------------
	.section	.nv.compat,"",@"SHT_CUDA_COMPAT_INFO"
	.align	4
        /*0000*/ 	.byte	0x02, 0x09, 0x00, 0x00, 0x02, 0x02, 0x01, 0x00, 0x02, 0x05, 0x05, 0x00, 0x03, 0x07, 0x01, 0x01
        /*0010*/ 	.byte	0x02, 0x03, 0x00, 0x00, 0x02, 0x06, 0x01, 0x00, 0x04, 0x0b, 0x08, 0x00, 0x01, 0x00, 0x00, 0x00
        /*0020*/ 	.byte	0x00, 0x00, 0x00, 0x00


//--------------------- .nv.info._Z7findMaxP1SS0_ --------------------------
	.section	.nv.info._Z7findMaxP1SS0_,"",@"SHT_CUDA_INFO"
	.sectionflags	@""
	.align	4


	//----- nvinfo : EIATTR_CUDA_API_VERSION
	.align		4
        /*0000*/ 	.byte	0x04, 0x37
        /*0002*/ 	.short	(.L_7 - .L_6)
.L_6:
        /*0004*/ 	.word	0x00000082


	//----- nvinfo : EIATTR_KPARAM_INFO
	.align		4
.L_7:
        /*0008*/ 	.byte	0x04, 0x17
        /*000a*/ 	.short	(.L_9 - .L_8)
.L_8:
        /*000c*/ 	.word	0x00000000
        /*0010*/ 	.short	0x0001
        /*0012*/ 	.short	0x0008
        /*0014*/ 	.byte	0x00, 0xf5, 0x21, 0x00


	//----- nvinfo : EIATTR_KPARAM_INFO
	.align		4
.L_9:
        /*0018*/ 	.byte	0x04, 0x17
        /*001a*/ 	.short	(.L_11 - .L_10)
.L_10:
        /*001c*/ 	.word	0x00000000
        /*0020*/ 	.short	0x0000
        /*0022*/ 	.short	0x0000
        /*0024*/ 	.byte	0x00, 0xf5, 0x21, 0x00


	//----- nvinfo : EIATTR_SPARSE_MMA_MASK
	.align		4
.L_11:
        /*0028*/ 	.byte	0x03, 0x50
        /*002a*/ 	.short	0x0000


	//----- nvinfo : EIATTR_MAXREG_COUNT
	.align		4
        /*002c*/ 	.byte	0x03, 0x1b
        /*002e*/ 	.short	0x00ff


	//----- nvinfo : EIATTR_MERCURY_ISA_VERSION
	.align		4
        /*0030*/ 	.byte	0x03, 0x5f
        /*0032*/ 	.short	0x0101


	//----- nvinfo : EIATTR_VRC_CTA_INIT_COUNT
	.align		4
        /*0034*/ 	.byte	0x02, 0x4a
	.zero		1
	.zero		1


	//----- nvinfo : EIATTR_EXIT_INSTR_OFFSETS
	.align		4
        /*0038*/ 	.byte	0x04, 0x1c
        /*003a*/ 	.short	(.L_13 - .L_12)


	//   ....[0]....
.L_12:
        /*003c*/ 	.word	0x00001970


	//----- nvinfo : EIATTR_CBANK_PARAM_SIZE
	.align		4
.L_13:
        /*0040*/ 	.byte	0x03, 0x19
        /*0042*/ 	.short	0x0010


	//----- nvinfo : EIATTR_PARAM_CBANK
	.align		4
        /*0044*/ 	.byte	0x04, 0x0a
        /*0046*/ 	.short	(.L_15 - .L_14)
	.align		4
.L_14:
        /*0048*/ 	.word	index@(.nv.constant0._Z7findMaxP1SS0_)
        /*004c*/ 	.short	0x0380
        /*004e*/ 	.short	0x0010


	//----- nvinfo : EIATTR_SW_WAR
	.align		4
.L_15:
        /*0050*/ 	.byte	0x04, 0x36
        /*0052*/ 	.short	(.L_17 - .L_16)
.L_16:
        /*0054*/ 	.word	0x00000008
.L_17:


//--------------------- .nv.callgraph             --------------------------
	.section	.nv.callgraph,"",@"SHT_CUDA_CALLGRAPH"
	.align	4
	.sectionentsize	8
	.align		4
        /*0000*/ 	.word	0x00000000
	.align		4
        /*0004*/ 	.word	0xffffffff
	.align		4
        /*0008*/ 	.word	0x00000000
	.align		4
        /*000c*/ 	.word	0xfffffffe
	.align		4
        /*0010*/ 	.word	0x00000000
	.align		4
        /*0014*/ 	.word	0xfffffffd
	.align		4
        /*0018*/ 	.word	0x00000000
	.align		4
        /*001c*/ 	.word	0xfffffffc


//--------------------- .text._Z7findMaxP1SS0_    --------------------------
	.section	.text._Z7findMaxP1SS0_,"ax",@progbits
	.align	128
        .global         _Z7findMaxP1SS0_
        .type           _Z7findMaxP1SS0_,@function
        .size           _Z7findMaxP1SS0_,(.L_x_1 - _Z7findMaxP1SS0_)
        .other          _Z7findMaxP1SS0_,@"STO_CUDA_ENTRY STV_DEFAULT"
_Z7findMaxP1SS0_:
.text._Z7findMaxP1SS0_:
[----:B------:R-:W-:Y:S08]  /*0000*/  LDC R1, c[0x0][0x37c] ;  /* 0x0000df00ff017b82 */ /* 0x000ff00000000800 */
[----:B------:R-:W0:Y:S01]  /*0010*/  LDC.64 R20, c[0x0][0x388] ;  /* 0x0000e200ff147b82 */ /* 0x000e220000000a00 */
[----:B------:R-:W0:Y:S07]  /*0020*/  LDCU.64 UR4, c[0x0][0x358] ;  /* 0x00006b00ff0477ac */ /* 0x000e2e0008000a00 */
[----:B------:R-:W1:Y:S01]  /*0030*/  LDC.64 R2, c[0x0][0x388] ;  /* 0x0000e200ff027b82 */ /* 0x000e620000000a00 */
[----:B0-----:R-:W2:Y:S04]  /*0040*/  LDG.E.64 R20, desc[UR4][R20.64] ;  /* 0x0000000414147981 */ /* 0x001ea8000c1e1b00 */
[----:B-1----:R-:W2:Y:S04]  /*0050*/  LDG.E.64 R24, desc[UR4][R2.64] ;  /* 0x0000000402187981 */ /* 0x002ea8000c1e1b00 */
[----:B------:R-:W3:Y:S04]  /*0060*/  LDG.E.64 R22, desc[UR4][R2.64+0x8] ;  /* 0x0000080402167981 */ /* 0x000ee8000c1e1b00 */
[----:B------:R-:W4:Y:S04]  /*0070*/  LDG.E.64 R18, desc[UR4][R2.64+0x10] ;  /* 0x0000100402127981 */ /* 0x000f28000c1e1b00 */
[----:B------:R-:W5:Y:S04]  /*0080*/  LDG.E.64 R6, desc[UR4][R2.64+0x18] ;  /* 0x0000180402067981 */ /* 0x000f68000c1e1b00 */
[----:B------:R-:W5:Y:S04]  /*0090*/  LDG.E.64 R4, desc[UR4][R2.64+0x20] ;  /* 0x0000200402047981 */ /* 0x000f68000c1e1b00 */
[----:B------:R-:W5:Y:S04]  /*00a0*/  LDG.E.64 R16, desc[UR4][R2.64+0x28] ;  /* 0x0000280402107981 */ /* 0x000f68000c1e1b00 */
[----:B------:R-:W5:Y:S04]  /*00b0*/  LDG.E.64 R14, desc[UR4][R2.64+0x30] ;  /* 0x00003004020e7981 */ /* 0x000f68000c1e1b00 */
[----:B------:R-:W5:Y:S04]  /*00c0*/  LDG.E.64 R12, desc[UR4][R2.64+0x38] ;  /* 0x00003804020c7981 */ /* 0x000f68000c1e1b00 */
[----:B------:R-:W5:Y:S04]  /*00d0*/  LDG.E.64 R10, desc[UR4][R2.64+0x40] ;  /* 0x00004004020a7981 */ /* 0x000f68000c1e1b00 */
[----:B------:R-:W5:Y:S01]  /*00e0*/  LDG.E.64 R8, desc[UR4][R2.64+0x48] ;  /* 0x0000480402087981 */ /* 0x000f62000c1e1b00 */
[----:B--2---:R-:W-:-:S06]  /*00f0*/  DSETP.GT.AND P0, PT, R24, R20, PT ;  /* 0x000000141800722a */ /* 0x004fcc0003f04000 */
[----:B------:R-:W-:Y:S02]  /*0100*/  FSEL R26, R24, R20, P0 ;  /* 0x00000014181a7208 */ /* 0x000fe40000000000 */
[----:B------:R-:W-:Y:S02]  /*0110*/  FSEL R27, R25, R21, P0 ;  /* 0x00000015191b7208 */ /* 0x000fe40000000000 */
[----:B------:R-:W2:Y:S04]  /*0120*/  LDG.E.64 R20, desc[UR4][R2.64+0x50] ;  /* 0x0000500402147981 */ /* 0x000ea8000c1e1b00 */
[----:B------:R-:W2:Y:S01]  /*0130*/  LDG.E.64 R24, desc[UR4][R2.64+0x58] ;  /* 0x0000580402187981 */ /* 0x000ea2000c1e1b00 */
[----:B---3--:R-:W-:-:S06]  /*0140*/  DSETP.GT.AND P0, PT, R22, R26, PT ;  /* 0x0000001a1600722a */ /* 0x008fcc0003f04000 */
[----:B------:R-:W-:Y:S02]  /*0150*/  FSEL R26, R22, R26, P0 ;  /* 0x0000001a161a7208 */ /* 0x000fe40000000000 */
[----:B------:R-:W-:Y:S02]  /*0160*/  FSEL R27, R23, R27, P0 ;  /* 0x0000001b171b7208 */ /* 0x000fe40000000000 */
[----:B------:R-:W3:Y:S04]  /*0170*/  LDG.E.64 R22, desc[UR4][R2.64+0x60] ;  /* 0x0000600402167981 */ /* 0x000ee8000c1e1b00 */
[----:B----4-:R-:W-:-:S06]  /*0180*/  DSETP.GT.AND P0, PT, R18, R26, PT ;  /* 0x0000001a1200722a */ /* 0x010fcc0003f04000 */
[----:B------:R-:W-:Y:S02]  /*0190*/  FSEL R26, R18, R26, P0 ;  /* 0x0000001a121a7208 */ /* 0x000fe40000000000 */
[----:B------:R-:W-:Y:S02]  /*01a0*/  FSEL R27, R19, R27, P0 ;  /* 0x0000001b131b7208 */ /* 0x000fe40000000000 */
[----:B------:R-:W4:Y:S04]  /*01b0*/  LDG.E.64 R18, desc[UR4][R2.64+0x68] ;  /* 0x0000680402127981 */ /* 0x000f28000c1e1b00 */
[----:B-----5:R-:W-:-:S06]  /*01c0*/  DSETP.GT.AND P0, PT, R6, R26, PT ;  /* 0x0000001a0600722a */ /* 0x020fcc0003f04000 */
[----:B------:R-:W-:Y:S02]  /*01d0*/  FSEL R26, R6, R26, P0 ;  /* 0x0000001a061a7208 */ /* 0x000fe40000000000 */
[----:B------:R-:W-:Y:S02]  /*01e0*/  FSEL R27, R7, R27, P0 ;  /* 0x0000001b071b7208 */ /* 0x000fe40000000000 */
[----:B------:R-:W5:Y:S04]  /*01f0*/  LDG.E.64 R6, desc[UR4][R2.64+0x70] ;  /* 0x0000700402067981 */ /* 0x000f68000c1e1b00 */
[----:B------:R-:W-:-:S06]  /*0200*/  DSETP.GT.AND P0, PT, R4, R26, PT ;  /* 0x0000001a0400722a */ /* 0x000fcc0003f04000 */
        /* <DEDUP_REMOVED lines=23> */
[----:B--2---:R-:W-:-:S06]  /*0380*/  DSETP.GT.AND P0, PT, R20, R26, PT ;  /* 0x0000001a1400722a */ /* 0x004fcc0003f04000 */
[----:B------:R-:W-:Y:S02]  /*0390*/  FSEL R26, R20, R26, P0 ;  /* 0x0000001a141a7208 */ /* 0x000fe40000000000 */
[----:B------:R-:W-:Y:S02]  /*03a0*/  FSEL R27, R21, R27, P0 ;  /* 0x0000001b151b7208 */ /* 0x000fe40000000000 */
[----:B------:R-:W2:Y:S04]  /*03b0*/  LDG.E.64 R20, desc[UR4][R2.64+0xa8] ;  /* 0x0000a80402147981 */ /* 0x000ea8000c1e1b00 */
[----:B------:R-:W-:-:S06]  /*03c0*/  DSETP.GT.AND P0, PT, R24, R26, PT ;  /* 0x0000001a1800722a */ /* 0x000fcc0003f04000 */
[----:B------:R-:W-:Y:S02]  /*03d0*/  FSEL R26, R24, R26, P0 ;  /* 0x0000001a181a7208 */ /* 0x000fe40000000000 */
[----:B------:R-:W-:Y:S02]  /*03e0*/  FSEL R27, R25, R27, P0 ;  /* 0x0000001b191b7208 */ /* 0x000fe40000000000 */
[----:B------:R-:W2:Y:S04]  /*03f0*/  LDG.E.64 R24, desc[UR4][R2.64+0xb0] ;  /* 0x0000b00402187981 */ /* 0x000ea8000c1e1b00 */
        /* <DEDUP_REMOVED lines=304> */
[----:B------:R0:W2:Y:S01]  /*1700*/  LDG.E.64 R26, desc[UR4][R2.64+0x318] ;  /* 0x00031804021a7981 */ /* 0x0000a2000c1e1b00 */
[----:B------:R-:W-:-:S06]  /*1710*/  DSETP.GT.AND P0, PT, R24, R28, PT ;  /* 0x0000001c1800722a */ /* 0x000fcc0003f04000 */
[----:B------:R-:W-:Y:S02]  /*1720*/  FSEL R24, R24, R28, P0 ;  /* 0x0000001c18187208 */ /* 0x000fe40000000000 */
[----:B------:R-:W-:-:S06]  /*1730*/  FSEL R25, R25, R29, P0 ;  /* 0x0000001d19197208 */ /* 0x000fcc0000000000 */
[----:B---3--:R-:W-:-:S06]  /*1740*/  DSETP.GT.AND P0, PT, R22, R24, PT ;  /* 0x000000181600722a */ /* 0x008fcc0003f04000 */
[----:B------:R-:W-:Y:S02]  /*1750*/  FSEL R22, R22, R24, P0 ;  /* 0x0000001816167208 */ /* 0x000fe40000000000 */
[----:B------:R-:W-:-:S06]  /*1760*/  FSEL R23, R23, R25, P0 ;  /* 0x0000001917177208 */ /* 0x000fcc0000000000 */
[----:B----4-:R-:W-:-:S06]  /*1770*/  DSETP.GT.AND P0, PT, R18, R22, PT ;  /* 0x000000161200722a */ /* 0x010fcc0003f04000 */
[----:B------:R-:W-:Y:S02]  /*1780*/  FSEL R18, R18, R22, P0 ;  /* 0x0000001612127208 */ /* 0x000fe40000000000 */
[----:B------:R-:W-:-:S06]  /*1790*/  FSEL R19, R19, R23, P0 ;  /* 0x0000001713137208 */ /* 0x000fcc0000000000 */
[----:B-----5:R-:W-:-:S06]  /*17a0*/  DSETP.GT.AND P0, PT, R6, R18, PT ;  /* 0x000000120600722a */ /* 0x020fcc0003f04000 */
[----:B------:R-:W-:Y:S02]  /*17b0*/  FSEL R6, R6, R18, P0 ;  /* 0x0000001206067208 */ /* 0x000fe40000000000 */
[----:B------:R-:W-:-:S06]  /*17c0*/  FSEL R7, R7, R19, P0 ;  /* 0x0000001307077208 */ /* 0x000fcc0000000000 */
[----:B------:R-:W-:-:S06]  /*17d0*/  DSETP.GT.AND P0, PT, R4, R6, PT ;  /* 0x000000060400722a */ /* 0x000fcc0003f04000 */
[----:B0-----:R-:W-:Y:S02]  /*17e0*/  FSEL R2, R4, R6, P0 ;  /* 0x0000000604027208 */ /* 0x001fe40000000000 */
[----:B------:R-:W-:-:S06]  /*17f0*/  FSEL R3, R5, R7, P0 ;  /* 0x0000000705037208 */ /* 0x000fcc0000000000 */
[----:B------:R-:W-:-:S06]  /*1800*/  DSETP.GT.AND P0, PT, R16, R2, PT ;  /* 0x000000021000722a */ /* 0x000fcc0003f04000 */
[----:B------:R-:W-:Y:S02]  /*1810*/  FSEL R2, R16, R2, P0 ;  /* 0x0000000210027208 */ /* 0x000fe40000000000 */
        /* <DEDUP_REMOVED lines=12> */
[----:B------:R-:W-:Y:S02]  /*18e0*/  FSEL R5, R9, R3, P0 ;  /* 0x0000000309057208 */ /* 0x000fe40000000000 */
[----:B------:R-:W0:Y:S04]  /*18f0*/  LDC.64 R2, c[0x0][0x380] ;  /* 0x0000e000ff027b82 */ /* 0x000e280000000a00 */
[----:B--2---:R-:W-:-:S06]  /*1900*/  DSETP.GT.AND P0, PT, R20, R4, PT ;  /* 0x000000041400722a */ /* 0x004fcc0003f04000 */
[----:B------:R-:W-:Y:S02]  /*1910*/  FSEL R4, R20, R4, P0 ;  /* 0x0000000414047208 */ /* 0x000fe40000000000 */
[----:B------:R-:W-:-:S06]  /*1920*/  FSEL R5, R21, R5, P0 ;  /* 0x0000000515057208 */ /* 0x000fcc0000000000 */
[----:B------:R-:W-:-:S06]  /*1930*/  DSETP.GT.AND P0, PT, R26, R4, PT ;  /* 0x000000041a00722a */ /* 0x000fcc0003f04000 */
[----:B------:R-:W-:Y:S02]  /*1940*/  FSEL R4, R26, R4, P0 ;  /* 0x000000041a047208 */ /* 0x000fe40000000000 */
[----:B------:R-:W-:-:S05]  /*1950*/  FSEL R5, R27, R5, P0 ;  /* 0x000000051b057208 */ /* 0x000fca0000000000 */
[----:B0-----:R-:W-:Y:S01]  /*1960*/  STG.E.64 desc[UR4][R2.64+0x320], R4 ;  /* 0x0003200402007986 */ /* 0x001fe2000c101b04 */
[----:B------:R-:W-:Y:S05]  /*1970*/  EXIT ;  /* 0x000000000000794d */ /* 0x000fea0003800000 */
.L_x_0:
[----:B------:R-:W-:-:S00]  /*1980*/  BRA `(.L_x_0) ;  /* 0xfffffffc00fc7947 */ /* 0x000fc0000383ffff */
[----:B------:R-:W-:-:S00]  /*1990*/  NOP ;  /* 0x0000000000007918 */ /* 0x000fc00000000000 */
        /* <DEDUP_REMOVED lines=14> */
.L_x_1:


//--------------------- .nv.shared.reserved.0     --------------------------
	.section	.nv.shared.reserved.0,"aw",@nobits
	.weak		__nv_reservedSMEM_offset_0_alias
	.size		__nv_reservedSMEM_offset_0_alias, 0, 64
	.other		__nv_reservedSMEM_offset_0_alias,@"STO_CUDA_RESERVED_SHARED STV_DEFAULT"
__nv_reservedSMEM_offset_0_alias:
	.zero		0
	.zero		64


//--------------------- .nv.constant0._Z7findMaxP1SS0_ --------------------------
	.section	.nv.constant0._Z7findMaxP1SS0_,"a",@progbits
	.sectionflags	@""
	.align	4
.nv.constant0._Z7findMaxP1SS0_:
	.zero		912


//--------------------- SYMBOLS --------------------------

	.type		.nv.reservedSmem.offset0,@object
	.size		.nv.reservedSmem.offset0,0x4
